//
// Generated by NVIDIA NVVM Compiler
//
// Compiler Build ID: CL-36424714
// Cuda compilation tools, release 13.0, V13.0.88
// Based on NVVM 20.0.0
//

.version 9.0
.target sm_100
.address_size 64

	// .globl	_Z11gpuTaskFuncf
.global .align 4 .u32 gpuUnitTask;
.global .align 4 .b8 deviceData[8192];

.visible .entry _Z11gpuTaskFuncf(
	.param .f32 _Z11gpuTaskFuncf_param_0
)
{
	.reg .pred 	%p<6>;
	.reg .b32 	%r<6>;
	.reg .b32 	%f<26>;
	.reg .b64 	%rd<13>;

	ld.param.f32 	%f9, [_Z11gpuTaskFuncf_param_0];
	ld.global.u32 	%r1, [gpuUnitTask];
	cvt.rn.f32.s32 	%f10, %r1;
	mul.f32 	%f11, %f9, %f10;
	cvt.rzi.s64.f32 	%rd1, %f11;
	setp.lt.s64 	%p1, %rd1, 1;
	@%p1 bra 	$L__BB0_7;
	mov.u32 	%r2, %ntid.x;
	mov.u32 	%r3, %ctaid.x;
	mov.u32 	%r4, %tid.x;
	mad.lo.s32 	%r5, %r3, %r2, %r4;
	mul.wide.u32 	%rd9, %r5, 4;
	mov.u64 	%rd10, deviceData;
	add.s64 	%rd2, %rd10, %rd9;
	ld.global.f32 	%f25, [%rd2];
	and.b64  	%rd12, %rd1, 3;
	setp.lt.u64 	%p2, %rd1, 4;
	@%p2 bra 	$L__BB0_4;
	and.b64  	%rd11, %rd1, 9223372036854775804;
$L__BB0_3:
	add.f32 	%f13, %f25, 0f4191745A;
	add.f32 	%f14, %f13, 0fC191745A;
	add.f32 	%f15, %f14, 0f4191745A;
	add.f32 	%f16, %f15, 0fC191745A;
	add.f32 	%f17, %f16, 0f4191745A;
	add.f32 	%f18, %f17, 0fC191745A;
	add.f32 	%f19, %f18, 0f4191745A;
	add.f32 	%f25, %f19, 0fC191745A;
	add.s64 	%rd11, %rd11, -4;
	setp.ne.s64 	%p3, %rd11, 0;
	@%p3 bra 	$L__BB0_3;
$L__BB0_4:
	setp.eq.s64 	%p4, %rd12, 0;
	@%p4 bra 	$L__BB0_6;
$L__BB0_5:
	.pragma "nounroll";
	add.f32 	%f20, %f25, 0f4191745A;
	add.f32 	%f25, %f20, 0fC191745A;
	add.s64 	%rd12, %rd12, -1;
	setp.ne.s64 	%p5, %rd12, 0;
	@%p5 bra 	$L__BB0_5;
$L__BB0_6:
	st.global.f32 	[%rd2], %f25;
$L__BB0_7:
	ret;

}


// ===== COMPILED SASS (sm_100) =====

	.target	sm_100

	.elftype	@"ET_EXEC"


//--------------------- .note.nv.tkinfo           --------------------------
	.section	.note.nv.tkinfo,"",@"SHT_NOTE"
	.sectionflags	@"SHF_NOTE_NV_TKINFO"
	.tkinfo
        /*0018*/ 	.word	0x00000002
        /*0030*/ 	.string	""
        /*0030*/ 	.string	"ptxas"
        /*0030*/ 	.string	"Cuda compilation tools, release 13.0, V13.0.88"
        /*0030*/ 	.string	"Build cuda_13.0.r13.0/compiler.36424714_0"
        /*0030*/ 	.string	"-arch sm_100 -m 64 "



//--------------------- .note.nv.cuinfo           --------------------------
	.section	.note.nv.cuinfo,"",@"SHT_NOTE"
	.sectionflags	@"SHF_NOTE_NV_CUINFO"
        /*0018*/ 	.short	0x0002
        /*001a*/ 	.short	0x0064
        /*001c*/ 	.short	0x0082
	.zero		2


//--------------------- .nv.info                  --------------------------
	.section	.nv.info,"",@"SHT_CUDA_INFO"
	.align	4


	//----- nvinfo : EIATTR_REGCOUNT
	.align		4
        /*0000*/ 	.byte	0x04, 0x2f
        /*0002*/ 	.short	(.L_3 - .L_2)
	.align		4
.L_2:
        /*0004*/ 	.word	index@(_Z11gpuTaskFuncf)
        /*0008*/ 	.word	0x0000000c


	//----- nvinfo : EIATTR_FRAME_SIZE
	.align		4
.L_3:
        /*000c*/ 	.byte	0x04, 0x11
        /*000e*/ 	.short	(.L_5 - .L_4)
	.align		4
.L_4:
        /*0010*/ 	.word	index@(_Z11gpuTaskFuncf)
        /*0014*/ 	.word	0x00000000


	//----- nvinfo : EIATTR_MIN_STACK_SIZE
	.align		4
.L_5:
        /*0018*/ 	.byte	0x04, 0x12
        /*001a*/ 	.short	(.L_7 - .L_6)
	.align		4
.L_6:
        /*001c*/ 	.word	index@(_Z11gpuTaskFuncf)
        /*0020*/ 	.word	0x00000000
.L_7:


//--------------------- .nv.compat                --------------------------
	.section	.nv.compat,"",@"SHT_CUDA_COMPAT_INFO"
	.align	4
        /*0000*/ 	.byte	0x02, 0x09, 0x00, 0x00, 0x02, 0x02, 0x01, 0x00, 0x02, 0x05, 0x05, 0x00, 0x03, 0x07, 0x01, 0x01
        /*0010*/ 	.byte	0x02, 0x03, 0x00, 0x00, 0x02, 0x06, 0x01, 0x00, 0x04, 0x0b, 0x08, 0x00, 0x09, 0x00, 0x00, 0x00
        /*0020*/ 	.byte	0x00, 0x00, 0x00, 0x00


//--------------------- .nv.info._Z11gpuTaskFuncf --------------------------
	.section	.nv.info._Z11gpuTaskFuncf,"",@"SHT_CUDA_INFO"
	.sectionflags	@""
	.align	4


	//----- nvinfo : EIATTR_CUDA_API_VERSION
	.align		4
        /*0000*/ 	.byte	0x04, 0x37
        /*0002*/ 	.short	(.L_9 - .L_8)
.L_8:
        /*0004*/ 	.word	0x00000082


	//----- nvinfo : EIATTR_KPARAM_INFO
	.align		4
.L_9:
        /*0008*/ 	.byte	0x04, 0x17
        /*000a*/ 	.short	(.L_11 - .L_10)
.L_10:
        /*000c*/ 	.word	0x00000000
        /*0010*/ 	.short	0x0000
        /*0012*/ 	.short	0x0000
        /*0014*/ 	.byte	0x00, 0xf0, 0x11, 0x00


	//----- nvinfo : EIATTR_SPARSE_MMA_MASK
	.align		4
.L_11:
        /*0018*/ 	.byte	0x03, 0x50
        /*001a*/ 	.short	0x0000


	//----- nvinfo : EIATTR_MAXREG_COUNT
	.align		4
        /*001c*/ 	.byte	0x03, 0x1b
        /*001e*/ 	.short	0x00ff


	//----- nvinfo : EIATTR_MERCURY_ISA_VERSION
	.align		4
        /*0020*/ 	.byte	0x03, 0x5f
        /*0022*/ 	.short	0x0101


	//----- nvinfo : EIATTR_VRC_CTA_INIT_COUNT
	.align		4
        /*0024*/ 	.byte	0x02, 0x4a
	.zero		1
	.zero		1


	//----- nvinfo : EIATTR_EXIT_INSTR_OFFSETS
	.align		4
        /*0028*/ 	.byte	0x04, 0x1c
        /*002a*/ 	.short	(.L_13 - .L_12)


	//   ....[0]....
.L_12:
        /*002c*/ 	.word	0x000000a0


	//   ....[1]....
        /*0030*/ 	.word	0x00000770


	//----- nvinfo : EIATTR_CBANK_PARAM_SIZE
	.align		4
.L_13:
        /*0034*/ 	.byte	0x03, 0x19
        /*0036*/ 	.short	0x0004


	//----- nvinfo : EIATTR_PARAM_CBANK
	.align		4
        /*0038*/ 	.byte	0x04, 0x0a
        /*003a*/ 	.short	(.L_15 - .L_14)
	.align		4
.L_14:
        /*003c*/ 	.word	index@(.nv.constant0._Z11gpuTaskFuncf)
        /*0040*/ 	.short	0x0380
        /*0042*/ 	.short	0x0004


	//----- nvinfo : EIATTR_SW_WAR
	.align		4
.L_15:
        /*0044*/ 	.byte	0x04, 0x36
        /*0046*/ 	.short	(.L_17 - .L_16)
.L_16:
        /*0048*/ 	.word	0x00000008
.L_17:


//--------------------- .nv.callgraph             --------------------------
	.section	.nv.callgraph,"",@"SHT_CUDA_CALLGRAPH"
	.align	4
	.sectionentsize	8
	.align		4
        /*0000*/ 	.word	0x00000000
	.align		4
        /*0004*/ 	.word	0xffffffff
	.align		4
        /*0008*/ 	.word	0x00000000
	.align		4
        /*000c*/ 	.word	0xfffffffe
	.align		4
        /*0010*/ 	.word	0x00000000
	.align		4
        /*0014*/ 	.word	0xfffffffd
	.align		4
        /*0018*/ 	.word	0x00000000
	.align		4
        /*001c*/ 	.word	0xfffffffc


//--------------------- .nv.constant4             --------------------------
	.section	.nv.constant4,"a",@progbits
	.align	8
	.align		8
.nv.constant4:
        /*0000*/ 	.dword	gpuUnitTask
	.align		8
        /*0008*/ 	.dword	deviceData


//--------------------- .text._Z11gpuTaskFuncf    --------------------------
	.section	.text._Z11gpuTaskFuncf,"ax",@progbits
	.align	128
        .global         _Z11gpuTaskFuncf
        .type           _Z11gpuTaskFuncf,@function
        .size           _Z11gpuTaskFuncf,(.L_x_8 - _Z11gpuTaskFuncf)
        .other          _Z11gpuTaskFuncf,@"STO_CUDA_ENTRY STV_DEFAULT"
_Z11gpuTaskFuncf:
.text._Z11gpuTaskFuncf:
[----:B------:R-:W-:Y:S08]  /*0000*/  LDC R1, c[0x0][0x37c] ;  /* 0x0000df00ff017b82 */ /* 0x000ff00000000800 */
[----:B------:R-:W0:Y:S01]  /*0010*/  LDC.64 R2, c[0x4][RZ] ;  /* 0x01000000ff027b82 */ /* 0x000e220000000a00 */
[----:B------:R-:W0:Y:S01]  /*0020*/  LDCU.64 UR4, c[0x0][0x358] ;  /* 0x00006b00ff0477ac */ /* 0x000e220008000a00 */
[----:B------:R-:W1:Y:S01]  /*0030*/  LDCU UR6, c[0x0][0x380] ;  /* 0x00007000ff0677ac */ /* 0x000e620008000800 */
[----:B0-----:R-:W2:Y:S02]  /*0040*/  LDG.E R2, desc[UR4][R2.64] ;  /* 0x0000000402027981 */ /* 0x001ea4000c1e1900 */
[----:B--2---:R-:W-:-:S05]  /*0050*/  I2FP.F32.S32 R0, R2 ;  /* 0x0000000200007245 */ /* 0x004fca0000201400 */
[----:B-1----:R-:W-:-:S04]  /*0060*/  FMUL R0, R0, UR6 ;  /* 0x0000000600007c20 */ /* 0x002fc80008400000 */
[----:B------:R-:W0:Y:S02]  /*0070*/  F2I.S64.TRUNC R6, R0 ;  /* 0x0000000000067311 */ /* 0x000e24000020d900 */
[----:B0-----:R-:W-:-:S04]  /*0080*/  ISETP.GE.U32.AND P0, PT, R6, 0x1, PT ;  /* 0x000000010600780c */ /* 0x001fc80003f06070 */
[----:B------:R-:W-:-:S13]  /*0090*/  ISETP.GE.AND.EX P0, PT, R7, RZ, PT, P0 ;  /* 0x000000ff0700720c */ /* 0x000fda0003f06300 */
[----:B------:R-:W-:Y:S05]  /*00a0*/  @!P0 EXIT ;  /* 0x000000000000894d */ /* 0x000fea0003800000 */
[----:B------:R-:W0:Y:S01]  /*00b0*/  S2R R5, SR_CTAID.X ;  /* 0x0000000000057919 */ /* 0x000e220000002500 */
[----:B------:R-:W1:Y:S01]  /*00c0*/  LDC.64 R2, c[0x4][0x8] ;  /* 0x01000200ff027b82 */ /* 0x000e620000000a00 */
[----:B------:R-:W0:Y:S01]  /*00d0*/  LDCU UR6, c[0x0][0x360] ;  /* 0x00006c00ff0677ac */ /* 0x000e220008000800 */
[----:B------:R-:W0:Y:S01]  /*00e0*/  S2R R0, SR_TID.X ;  /* 0x0000000000007919 */ /* 0x000e220000002100 */
[----:B------:R-:W-:-:S04]  /*00f0*/  ISETP.GE.U32.AND P0, PT, R6, 0x4, PT ;  /* 0x000000040600780c */ /* 0x000fc80003f06070 */
[----:B------:R-:W-:Y:S01]  /*0100*/  ISETP.GE.U32.AND.EX P0, PT, R7, RZ, PT, P0 ;  /* 0x000000ff0700720c */ /* 0x000fe20003f06100 */
[----:B------:R-:W-:Y:S02]  /*0110*/  HFMA2 R4, -RZ, RZ, 0, 0 ;  /* 0x00000000ff047431 */ /* 0x000fe400000001ff */
[----:B0-----:R-:W-:-:S04]  /*0120*/  IMAD R5, R5, UR6, R0 ;  /* 0x0000000605057c24 */ /* 0x001fc8000f8e0200 */
[----:B-1----:R-:W-:Y:S01]  /*0130*/  IMAD.WIDE.U32 R2, R5, 0x4, R2 ;  /* 0x0000000405027825 */ /* 0x002fe200078e0002 */
[----:B------:R-:W-:-:S04]  /*0140*/  LOP3.LUT R0, R6, 0x3, RZ, 0xc0, !PT ;  /* 0x0000000306007812 */ /* 0x000fc800078ec0ff */
[----:B------:R0:W5:Y:S01]  /*0150*/  LDG.E R9, desc[UR4][R2.64] ;  /* 0x0000000402097981 */ /* 0x000162000c1e1900 */
[----:B------:R-:W-:Y:S05]  /*0160*/  @!P0 BRA `(.L_x_0) ;  /* 0x0000000400548947 */ /* 0x000fea0003800000 */
[----:B------:R-:W-:Y:S02]  /*0170*/  LOP3.LUT R6, R6, 0xfffffffc, RZ, 0xc0, !PT ;  /* 0xfffffffc06067812 */ /* 0x000fe400078ec0ff */
[----:B------:R-:W-:Y:S02]  /*0180*/  LOP3.LUT R5, R7, 0x7fffffff, RZ, 0xc0, !PT ;  /* 0x7fffffff07057812 */ /* 0x000fe400078ec0ff */
[----:B------:R-:W-:-:S04]  /*0190*/  ISETP.GT.U32.AND P0, PT, R6, RZ, PT ;  /* 0x000000ff0600720c */ /* 0x000fc80003f04070 */
[----:B------:R-:W-:-:S13]  /*01a0*/  ISETP.GT.AND.EX P0, PT, R5, RZ, PT, P0 ;  /* 0x000000ff0500720c */ /* 0x000fda0003f04300 */
[----:B------:R-:W-:Y:S05]  /*01b0*/  @!P0 BRA `(.L_x_1) ;  /* 0x00000004000c8947 */ /* 0x000fea0003800000 */
[----:B------:R-:W-:Y:S02]  /*01c0*/  ISETP.GT.U32.AND P1, PT, R6, 0xc, PT ;  /* 0x0000000c0600780c */ /* 0x000fe40003f24070 */
[----:B------:R-:W-:Y:S02]  /*01d0*/  PLOP3.LUT P0, PT, PT, PT, PT, 0x80, 0x8 ;  /* 0x000000000008781c */ /* 0x000fe40003f0f070 */
[----:B------:R-:W-:-:S13]  /*01e0*/  ISETP.GT.AND.EX P1, PT, R5, RZ, PT, P1 ;  /* 0x000000ff0500720c */ /* 0x000fda0003f24310 */
[----:B------:R-:W-:Y:S05]  /*01f0*/  @!P1 BRA `(.L_x_2) ;  /* 0x0000000000989947 */ /* 0x000fea0003800000 */
[----:B------:R-:W-:-:S13]  /*0200*/  PLOP3.LUT P0, PT, PT, PT, PT, 0x8, 0x80 ;  /* 0x000000000080781c */ /* 0x000fda0003f0e170 */
.L_x_3:
[----:B-----5:R-:W-:Y:S01]  /*0210*/  FADD R9, R9, 18.181812286376953125 ;  /* 0x4191745a09097421 */ /* 0x020fe20000000000 */
[----:B------:R-:W-:-:S03]  /*0220*/  IADD3 R6, P1, PT, R6, -0x10, RZ ;  /* 0xfffffff006067810 */ /* 0x000fc60007f3e0ff */
[----:B------:R-:W-:Y:S01]  /*0230*/  FADD R9, R9, -18.181812286376953125 ;  /* 0xc191745a09097421 */ /* 0x000fe20000000000 */
[----:B------:R-:W-:Y:S02]  /*0240*/  IADD3.X R5, PT, PT, R5, -0x1, RZ, P1, !PT ;  /* 0xffffffff05057810 */ /* 0x000fe40000ffe4ff */
[----:B------:R-:W-:Y:S01]  /*0250*/  ISETP.GT.U32.AND P1, PT, R6, 0xc, PT ;  /* 0x0000000c0600780c */ /* 0x000fe20003f24070 */
[----:B------:R-:W-:-:S03]  /*0260*/  FADD R9, R9, 18.181812286376953125 ;  /* 0x4191745a09097421 */ /* 0x000fc60000000000 */
[----:B------:R-:W-:Y:S01]  /*0270*/  ISETP.GT.AND.EX P1, PT, R5, RZ, PT, P1 ;  /* 0x000000ff0500720c */ /* 0x000fe20003f24310 */
[----:B------:R-:W-:-:S04]  /*0280*/  FADD R9, R9, -18.181812286376953125 ;  /* 0xc191745a09097421 */ /* 0x000fc80000000000 */
[----:B------:R-:W-:-:S04]  /*0290*/  FADD R9, R9, 18.181812286376953125 ;  /* 0x4191745a09097421 */ /* 0x000fc80000000000 */
        /* <DEDUP_REMOVED lines=26> */
[----:B------:R-:W-:Y:S01]  /*0440*/  FADD R9, R9, -18.181812286376953125 ;  /* 0xc191745a09097421 */ /* 0x000fe20000000000 */
[----:B------:R-:W-:Y:S06]  /*0450*/  @P1 BRA `(.L_x_3) ;  /* 0xfffffffc006c1947 */ /* 0x000fec000383ffff */
.L_x_2:
[----:B------:R-:W-:-:S04]  /*0460*/  ISETP.GT.U32.AND P1, PT, R6, 0x4, PT ;  /* 0x000000040600780c */ /* 0x000fc80003f24070 */
[----:B------:R-:W-:-:S13]  /*0470*/  ISETP.GT.AND.EX P1, PT, R5, RZ, PT, P1 ;  /* 0x000000ff0500720c */ /* 0x000fda0003f24310 */
[----:B------:R-:W-:Y:S05]  /*0480*/  @!P1 BRA `(.L_x_4) ;  /* 0x00000000004c9947 */ /* 0x000fea0003800000 */
[----:B-----5:R-:W-:Y:S01]  /*0490*/  FADD R9, R9, 18.181812286376953125 ;  /* 0x4191745a09097421 */ /* 0x020fe20000000000 */
[----:B------:R-:W-:Y:S02]  /*04a0*/  IADD3 R6, P1, PT, R6, -0x8, RZ ;  /* 0xfffffff806067810 */ /* 0x000fe40007f3e0ff */
[----:B------:R-:W-:Y:S01]  /*04b0*/  PLOP3.LUT P0, PT, PT, PT, PT, 0x8, 0x80 ;  /* 0x000000000080781c */ /* 0x000fe20003f0e170 */
[----:B------:R-:W-:Y:S01]  /*04c0*/  FADD R9, R9, -18.181812286376953125 ;  /* 0xc191745a09097421 */ /* 0x000fe20000000000 */
[----:B------:R-:W-:-:S03]  /*04d0*/  IADD3.X R5, PT, PT, R5, -0x1, RZ, P1, !PT ;  /* 0xffffffff05057810 */ /* 0x000fc60000ffe4ff */
        /* <DEDUP_REMOVED lines=13> */
[----:B------:R-:W-:-:S07]  /*05b0*/  FADD R9, R9, -18.181812286376953125 ;  /* 0xc191745a09097421 */ /* 0x000fce0000000000 */
.L_x_4:
[----:B------:R-:W-:-:S04]  /*05c0*/  ISETP.NE.U32.AND P1, PT, R6, RZ, PT ;  /* 0x000000ff0600720c */ /* 0x000fc80003f25070 */
[----:B------:R-:W-:-:S13]  /*05d0*/  ISETP.NE.OR.EX P0, PT, R5, RZ, P0, P1 ;  /* 0x000000ff0500720c */ /* 0x000fda0000705710 */
[----:B------:R-:W-:Y:S05]  /*05e0*/  @!P0 BRA `(.L_x_0) ;  /* 0x0000000000348947 */ /* 0x000fea0003800000 */
.L_x_1:
[----:B-----5:R-:W-:Y:S01]  /*05f0*/  FADD R9, R9, 18.181812286376953125 ;  /* 0x4191745a09097421 */ /* 0x020fe20000000000 */
[----:B------:R-:W-:-:S03]  /*0600*/  IADD3 R6, P0, PT, R6, -0x4, RZ ;  /* 0xfffffffc06067810 */ /* 0x000fc60007f1e0ff */
[----:B------:R-:W-:Y:S01]  /*0610*/  FADD R9, R9, -18.181812286376953125 ;  /* 0xc191745a09097421 */ /* 0x000fe20000000000 */
[----:B------:R-:W-:Y:S02]  /*0620*/  IADD3.X R5, PT, PT, R5, -0x1, RZ, P0, !PT ;  /* 0xffffffff05057810 */ /* 0x000fe400007fe4ff */
[----:B------:R-:W-:Y:S01]  /*0630*/  ISETP.NE.U32.AND P0, PT, R6, RZ, PT ;  /* 0x000000ff0600720c */ /* 0x000fe20003f05070 */
[----:B------:R-:W-:-:S03]  /*0640*/  FADD R9, R9, 18.181812286376953125 ;  /* 0x4191745a09097421 */ /* 0x000fc60000000000 */
[----:B------:R-:W-:Y:S01]  /*0650*/  ISETP.NE.AND.EX P0, PT, R5, RZ, PT, P0 ;  /* 0x000000ff0500720c */ /* 0x000fe20003f05300 */
[----:B------:R-:W-:-:S04]  /*0660*/  FADD R9, R9, -18.181812286376953125 ;  /* 0xc191745a09097421 */ /* 0x000fc80000000000 */
[----:B------:R-:W-:-:S04]  /*0670*/  FADD R9, R9, 18.181812286376953125 ;  /* 0x4191745a09097421 */ /* 0x000fc80000000000 */
[----:B------:R-:W-:-:S04]  /*0680*/  FADD R9, R9, -18.181812286376953125 ;  /* 0xc191745a09097421 */ /* 0x000fc80000000000 */
[----:B------:R-:W-:-:S04]  /*0690*/  FADD R9, R9, 18.181812286376953125 ;  /* 0x4191745a09097421 */ /* 0x000fc80000000000 */
[----:B------:R-:W-:Y:S01]  /*06a0*/  FADD R9, R9, -18.181812286376953125 ;  /* 0xc191745a09097421 */ /* 0x000fe20000000000 */
[----:B------:R-:W-:Y:S06]  /*06b0*/  @P0 BRA `(.L_x_1) ;  /* 0xfffffffc00cc0947 */ /* 0x000fec000383ffff */
.L_x_0:
[----:B------:R-:W-:-:S04]  /*06c0*/  ISETP.NE.U32.AND P0, PT, R0, RZ, PT ;  /* 0x000000ff0000720c */ /* 0x000fc80003f05070 */
[----:B------:R-:W-:-:S13]  /*06d0*/  ISETP.NE.AND.EX P0, PT, R4, RZ, PT, P0 ;  /* 0x000000ff0400720c */ /* 0x000fda0003f05300 */
[----:B------:R-:W-:Y:S05]  /*06e0*/  @!P0 BRA `(.L_x_5) ;  /* 0x00000000001c8947 */ /* 0x000fea0003800000 */
.L_x_6:
[----:B------:R-:W-:Y:S01]  /*06f0*/  IADD3 R0, P0, PT, R0, -0x1, RZ ;  /* 0xffffffff00007810 */ /* 0x000fe20007f1e0ff */
[----:B-----5:R-:W-:-:S03]  /*0700*/  FADD R9, R9, 18.181812286376953125 ;  /* 0x4191745a09097421 */ /* 0x020fc60000000000 */
[----:B------:R-:W-:Y:S01]  /*0710*/  IADD3.X R4, PT, PT, R4, -0x1, RZ, P0, !PT ;  /* 0xffffffff04047810 */ /* 0x000fe200007fe4ff */
[----:B------:R-:W-:Y:S01]  /*0720*/  FADD R9, R9, -18.181812286376953125 ;  /* 0xc191745a09097421 */ /* 0x000fe20000000000 */
[----:B------:R-:W-:-:S04]  /*0730*/  ISETP.NE.U32.AND P0, PT, R0, RZ, PT ;  /* 0x000000ff0000720c */ /* 0x000fc80003f05070 */
[----:B------:R-:W-:-:S13]  /*0740*/  ISETP.NE.AND.EX P0, PT, R4, RZ, PT, P0 ;  /* 0x000000ff0400720c */ /* 0x000fda0003f05300 */
[----:B------:R-:W-:Y:S05]  /*0750*/  @P0 BRA `(.L_x_6) ;  /* 0xfffffffc00e40947 */ /* 0x000fea000383ffff */
.L_x_5:
[----:B-----5:R-:W-:Y:S01]  /*0760*/  STG.E desc[UR4][R2.64], R9 ;  /* 0x0000000902007986 */ /* 0x020fe2000c101904 */
[----:B------:R-:W-:Y:S05]  /*0770*/  EXIT ;  /* 0x000000000000794d */ /* 0x000fea0003800000 */
.L_x_7:
[----:B------:R-:W-:-:S00]  /*0780*/  BRA `(.L_x_7) ;  /* 0xfffffffc00fc7947 */ /* 0x000fc0000383ffff */
[----:B------:R-:W-:-:S00]  /*0790*/  NOP ;  /* 0x0000000000007918 */ /* 0x000fc00000000000 */
        /* <DEDUP_REMOVED lines=14> */
.L_x_8:


//--------------------- .nv.shared.reserved.0     --------------------------
	.section	.nv.shared.reserved.0,"aw",@nobits
	.weak		__nv_reservedSMEM_offset_0_alias
	.size		__nv_reservedSMEM_offset_0_alias, 0, 64
	.other		__nv_reservedSMEM_offset_0_alias,@"STO_CUDA_RESERVED_SHARED STV_DEFAULT"
__nv_reservedSMEM_offset_0_alias:
	.zero		0
	.zero		64


//--------------------- .nv.global                --------------------------
	.section	.nv.global,"aw",@nobits
	.align	4
.nv.global:
	.type		gpuUnitTask,@object
	.size		gpuUnitTask,(deviceData - gpuUnitTask)
gpuUnitTask:
	.zero		4
	.type		deviceData,@object
	.size		deviceData,(.L_1 - deviceData)
deviceData:
	.zero		8192
.L_1:


//--------------------- .nv.constant0._Z11gpuTaskFuncf --------------------------
	.section	.nv.constant0._Z11gpuTaskFuncf,"a",@progbits
	.sectionflags	@""
	.align	4
.nv.constant0._Z11gpuTaskFuncf:
	.zero		900


//--------------------- SYMBOLS --------------------------

	.type		.nv.reservedSmem.offset0,@object
	.size		.nv.reservedSmem.offset0,0x4
